//
// Generated by NVIDIA NVVM Compiler
//
// Compiler Build ID: CL-36424714
// Cuda compilation tools, release 13.0, V13.0.88
// Based on NVVM 20.0.0
//

.version 9.0
.target sm_100
.address_size 64

	// .globl	_Z7buildRSPcS_i

.visible .entry _Z7buildRSPcS_i(
	.param .u64 .ptr .align 1 _Z7buildRSPcS_i_param_0,
	.param .u64 .ptr .align 1 _Z7buildRSPcS_i_param_1,
	.param .u32 _Z7buildRSPcS_i_param_2
)
{
	.reg .pred 	%p<7>;
	.reg .b16 	%rs<6>;
	.reg .b32 	%r<34>;
	.reg .b64 	%rd<21>;

	ld.param.u64 	%rd10, [_Z7buildRSPcS_i_param_0];
	ld.param.u64 	%rd11, [_Z7buildRSPcS_i_param_1];
	ld.param.u32 	%r19, [_Z7buildRSPcS_i_param_2];
	cvta.to.global.u64 	%rd1, %rd11;
	cvta.to.global.u64 	%rd2, %rd10;
	mov.u32 	%r1, %tid.x;
	setp.eq.s32 	%p1, %r1, 0;
	mov.b32 	%r28, 0;
	@%p1 bra 	$L__BB0_2;
	add.s32 	%r21, %r1, -1;
	add.s32 	%r22, %r19, -1;
	mad.lo.s32 	%r23, %r21, %r22, %r19;
	add.s32 	%r24, %r1, -2;
	mul.wide.u32 	%rd12, %r21, %r24;
	shr.u64 	%rd13, %rd12, 1;
	cvt.u32.u64 	%r25, %rd13;
	sub.s32 	%r28, %r23, %r25;
$L__BB0_2:
	sub.s32 	%r4, %r19, %r1;
	setp.lt.s32 	%p2, %r4, 1;
	@%p2 bra 	$L__BB0_9;
	and.b32  	%r5, %r4, 3;
	sub.s32 	%r27, %r1, %r19;
	setp.gt.u32 	%p3, %r27, -4;
	mov.b32 	%r31, 0;
	@%p3 bra 	$L__BB0_6;
	and.b32  	%r31, %r4, 2147483644;
	neg.s32 	%r30, %r31;
	add.s64 	%rd19, %rd2, 1;
	add.s64 	%rd4, %rd1, 3;
	mov.u32 	%r29, %r28;
$L__BB0_5:
	cvt.s64.s32 	%rd14, %r29;
	add.s64 	%rd15, %rd4, %rd14;
	ld.global.u8 	%rs1, [%rd19+-1];
	st.global.u8 	[%rd15+-3], %rs1;
	ld.global.u8 	%rs2, [%rd19];
	st.global.u8 	[%rd15+-2], %rs2;
	ld.global.u8 	%rs3, [%rd19+1];
	st.global.u8 	[%rd15+-1], %rs3;
	ld.global.u8 	%rs4, [%rd19+2];
	st.global.u8 	[%rd15], %rs4;
	add.s32 	%r30, %r30, 4;
	add.s64 	%rd19, %rd19, 4;
	add.s32 	%r29, %r29, 4;
	setp.ne.s32 	%p4, %r30, 0;
	@%p4 bra 	$L__BB0_5;
$L__BB0_6:
	setp.eq.s32 	%p5, %r5, 0;
	@%p5 bra 	$L__BB0_9;
	add.s32 	%r33, %r31, %r28;
	cvt.u64.u32 	%rd16, %r31;
	add.s64 	%rd20, %rd2, %rd16;
	neg.s32 	%r32, %r5;
$L__BB0_8:
	.pragma "nounroll";
	cvt.s64.s32 	%rd17, %r33;
	add.s64 	%rd18, %rd1, %rd17;
	ld.global.u8 	%rs5, [%rd20];
	st.global.u8 	[%rd18], %rs5;
	add.s32 	%r33, %r33, 1;
	add.s64 	%rd20, %rd20, 1;
	add.s32 	%r32, %r32, 1;
	setp.ne.s32 	%p6, %r32, 0;
	@%p6 bra 	$L__BB0_8;
$L__BB0_9:
	ret;

}


// ===== COMPILED SASS (sm_100) =====

	.target	sm_100

	.elftype	@"ET_EXEC"


//--------------------- .note.nv.tkinfo           --------------------------
	.section	.note.nv.tkinfo,"",@"SHT_NOTE"
	.sectionflags	@"SHF_NOTE_NV_TKINFO"
	.tkinfo
        /*0018*/ 	.word	0x00000002
        /*0030*/ 	.string	""
        /*0030*/ 	.string	"ptxas"
        /*0030*/ 	.string	"Cuda compilation tools, release 13.0, V13.0.88"
        /*0030*/ 	.string	"Build cuda_13.0.r13.0/compiler.36424714_0"
        /*0030*/ 	.string	"-arch sm_100 -m 64 "



//--------------------- .note.nv.cuinfo           --------------------------
	.section	.note.nv.cuinfo,"",@"SHT_NOTE"
	.sectionflags	@"SHF_NOTE_NV_CUINFO"
        /*0018*/ 	.short	0x0002
        /*001a*/ 	.short	0x0064
        /*001c*/ 	.short	0x0082
	.zero		2


//--------------------- .nv.info                  --------------------------
	.section	.nv.info,"",@"SHT_CUDA_INFO"
	.align	4


	//----- nvinfo : EIATTR_REGCOUNT
	.align		4
        /*0000*/ 	.byte	0x04, 0x2f
        /*0002*/ 	.short	(.L_1 - .L_0)
	.align		4
.L_0:
        /*0004*/ 	.word	index@(_Z7buildRSPcS_i)
        /*0008*/ 	.word	0x00000018


	//----- nvinfo : EIATTR_FRAME_SIZE
	.align		4
.L_1:
        /*000c*/ 	.byte	0x04, 0x11
        /*000e*/ 	.short	(.L_3 - .L_2)
	.align		4
.L_2:
        /*0010*/ 	.word	index@(_Z7buildRSPcS_i)
        /*0014*/ 	.word	0x00000000


	//----- nvinfo : EIATTR_MIN_STACK_SIZE
	.align		4
.L_3:
        /*0018*/ 	.byte	0x04, 0x12
        /*001a*/ 	.short	(.L_5 - .L_4)
	.align		4
.L_4:
        /*001c*/ 	.word	index@(_Z7buildRSPcS_i)
        /*0020*/ 	.word	0x00000000
.L_5:


//--------------------- .nv.compat                --------------------------
	.section	.nv.compat,"",@"SHT_CUDA_COMPAT_INFO"
	.align	4
        /*0000*/ 	.byte	0x02, 0x09, 0x00, 0x00, 0x02, 0x02, 0x01, 0x00, 0x02, 0x05, 0x05, 0x00, 0x03, 0x07, 0x01, 0x01
        /*0010*/ 	.byte	0x02, 0x03, 0x00, 0x00, 0x02, 0x06, 0x01, 0x00, 0x04, 0x0b, 0x08, 0x00, 0x09, 0x00, 0x00, 0x00
        /*0020*/ 	.byte	0x00, 0x00, 0x00, 0x00


//--------------------- .nv.info._Z7buildRSPcS_i  --------------------------
	.section	.nv.info._Z7buildRSPcS_i,"",@"SHT_CUDA_INFO"
	.sectionflags	@""
	.align	4


	//----- nvinfo : EIATTR_CUDA_API_VERSION
	.align		4
        /*0000*/ 	.byte	0x04, 0x37
        /*0002*/ 	.short	(.L_7 - .L_6)
.L_6:
        /*0004*/ 	.word	0x00000082


	//----- nvinfo : EIATTR_KPARAM_INFO
	.align		4
.L_7:
        /*0008*/ 	.byte	0x04, 0x17
        /*000a*/ 	.short	(.L_9 - .L_8)
.L_8:
        /*000c*/ 	.word	0x00000000
        /*0010*/ 	.short	0x0002
        /*0012*/ 	.short	0x0010
        /*0014*/ 	.byte	0x00, 0xf0, 0x11, 0x00


	//----- nvinfo : EIATTR_KPARAM_INFO
	.align		4
.L_9:
        /*0018*/ 	.byte	0x04, 0x17
        /*001a*/ 	.short	(.L_11 - .L_10)
.L_10:
        /*001c*/ 	.word	0x00000000
        /*0020*/ 	.short	0x0001
        /*0022*/ 	.short	0x0008
        /*0024*/ 	.byte	0x00, 0xf5, 0x21, 0x00


	//----- nvinfo : EIATTR_KPARAM_INFO
	.align		4
.L_11:
        /*0028*/ 	.byte	0x04, 0x17
        /*002a*/ 	.short	(.L_13 - .L_12)
.L_12:
        /*002c*/ 	.word	0x00000000
        /*0030*/ 	.short	0x0000
        /*0032*/ 	.short	0x0000
        /*0034*/ 	.byte	0x00, 0xf5, 0x21, 0x00


	//----- nvinfo : EIATTR_SPARSE_MMA_MASK
	.align		4
.L_13:
        /*0038*/ 	.byte	0x03, 0x50
        /*003a*/ 	.short	0x0000


	//----- nvinfo : EIATTR_MAXREG_COUNT
	.align		4
        /*003c*/ 	.byte	0x03, 0x1b
        /*003e*/ 	.short	0x00ff


	//----- nvinfo : EIATTR_MERCURY_ISA_VERSION
	.align		4
        /*0040*/ 	.byte	0x03, 0x5f
        /*0042*/ 	.short	0x0101


	//----- nvinfo : EIATTR_VRC_CTA_INIT_COUNT
	.align		4
        /*0044*/ 	.byte	0x02, 0x4a
	.zero		1
	.zero		1


	//----- nvinfo : EIATTR_EXIT_INSTR_OFFSETS
	.align		4
        /*0048*/ 	.byte	0x04, 0x1c
        /*004a*/ 	.short	(.L_15 - .L_14)


	//   ....[0]....
.L_14:
        /*004c*/ 	.word	0x000000a0


	//   ....[1]....
        /*0050*/ 	.word	0x00000330


	//   ....[2]....
        /*0054*/ 	.word	0x00000450


	//----- nvinfo : EIATTR_CRS_STACK_SIZE
	.align		4
.L_15:
        /*0058*/ 	.byte	0x04, 0x1e
        /*005a*/ 	.short	(.L_17 - .L_16)
.L_16:
        /*005c*/ 	.word	0x00000000


	//----- nvinfo : EIATTR_CBANK_PARAM_SIZE
	.align		4
.L_17:
        /*0060*/ 	.byte	0x03, 0x19
        /*0062*/ 	.short	0x0014


	//----- nvinfo : EIATTR_PARAM_CBANK
	.align		4
        /*0064*/ 	.byte	0x04, 0x0a
        /*0066*/ 	.short	(.L_19 - .L_18)
	.align		4
.L_18:
        /*0068*/ 	.word	index@(.nv.constant0._Z7buildRSPcS_i)
        /*006c*/ 	.short	0x0380
        /*006e*/ 	.short	0x0014


	//----- nvinfo : EIATTR_SW_WAR
	.align		4
.L_19:
        /*0070*/ 	.byte	0x04, 0x36
        /*0072*/ 	.short	(.L_21 - .L_20)
.L_20:
        /*0074*/ 	.word	0x00000008
.L_21:


//--------------------- .nv.callgraph             --------------------------
	.section	.nv.callgraph,"",@"SHT_CUDA_CALLGRAPH"
	.align	4
	.sectionentsize	8
	.align		4
        /*0000*/ 	.word	0x00000000
	.align		4
        /*0004*/ 	.word	0xffffffff
	.align		4
        /*0008*/ 	.word	0x00000000
	.align		4
        /*000c*/ 	.word	0xfffffffe
	.align		4
        /*0010*/ 	.word	0x00000000
	.align		4
        /*0014*/ 	.word	0xfffffffd
	.align		4
        /*0018*/ 	.word	0x00000000
	.align		4
        /*001c*/ 	.word	0xfffffffc


//--------------------- .text._Z7buildRSPcS_i     --------------------------
	.section	.text._Z7buildRSPcS_i,"ax",@progbits
	.align	128
        .global         _Z7buildRSPcS_i
        .type           _Z7buildRSPcS_i,@function
        .size           _Z7buildRSPcS_i,(.L_x_5 - _Z7buildRSPcS_i)
        .other          _Z7buildRSPcS_i,@"STO_CUDA_ENTRY STV_DEFAULT"
_Z7buildRSPcS_i:
.text._Z7buildRSPcS_i:
[----:B------:R-:W-:Y:S01]  /*0000*/  LDC R1, c[0x0][0x37c] ;  /* 0x0000df00ff017b82 */ /* 0x000fe20000000800 */
[----:B------:R-:W0:Y:S07]  /*0010*/  S2R R7, SR_TID.X ;  /* 0x0000000000077919 */ /* 0x000e2e0000002100 */
[----:B------:R-:W0:Y:S02]  /*0020*/  LDC R8, c[0x0][0x390] ;  /* 0x0000e400ff087b82 */ /* 0x000e240000000800 */
[----:B0-----:R-:W-:Y:S01]  /*0030*/  IMAD.IADD R6, R8, 0x1, -R7 ;  /* 0x0000000108067824 */ /* 0x001fe200078e0a07 */
[----:B------:R-:W-:-:S04]  /*0040*/  ISETP.NE.AND P0, PT, R7, RZ, PT ;  /* 0x000000ff0700720c */ /* 0x000fc80003f05270 */
[----:B------:R-:W-:-:S09]  /*0050*/  ISETP.GE.AND P1, PT, R6, 0x1, PT ;  /* 0x000000010600780c */ /* 0x000fd20003f26270 */
[C---:B------:R-:W-:Y:S02]  /*0060*/  @P0 VIADD R4, R7.reuse, 0xffffffff ;  /* 0xffffffff07040836 */ /* 0x040fe40000000000 */
[----:B------:R-:W-:Y:S02]  /*0070*/  @P0 VIADD R3, R7, 0xfffffffe ;  /* 0xfffffffe07030836 */ /* 0x000fe40000000000 */
[----:B------:R-:W-:Y:S02]  /*0080*/  @P0 VIADD R5, R8, 0xffffffff ;  /* 0xffffffff08050836 */ /* 0x000fe40000000000 */
[----:B------:R-:W-:Y:S01]  /*0090*/  @P0 IMAD.WIDE.U32 R2, R4, R3, RZ ;  /* 0x0000000304020225 */ /* 0x000fe200078e00ff */
[----:B------:R-:W-:Y:S06]  /*00a0*/  @!P1 EXIT ;  /* 0x000000000000994d */ /* 0x000fec0003800000 */
[--C-:B------:R-:W-:Y:S01]  /*00b0*/  IMAD.IADD R7, R7, 0x1, -R8.reuse ;  /* 0x0000000107077824 */ /* 0x100fe200078e0a08 */
[----:B------:R-:W-:Y:S01]  /*00c0*/  LOP3.LUT R0, R6, 0x3, RZ, 0xc0, !PT ;  /* 0x0000000306007812 */ /* 0x000fe200078ec0ff */
[----:B------:R-:W-:Y:S01]  /*00d0*/  @P0 IMAD R5, R4, R5, R8 ;  /* 0x0000000504050224 */ /* 0x000fe200078e0208 */
[----:B------:R-:W-:Y:S01]  /*00e0*/  @P0 SHF.R.U64 R2, R2, 0x1, R3 ;  /* 0x0000000102020819 */ /* 0x000fe20000001203 */
[----:B------:R-:W0:Y:S01]  /*00f0*/  LDCU.64 UR6, c[0x0][0x358] ;  /* 0x00006b00ff0677ac */ /* 0x000e220008000a00 */
[----:B------:R-:W-:Y:S01]  /*0100*/  ISETP.GT.U32.AND P2, PT, R7, -0x4, PT ;  /* 0xfffffffc0700780c */ /* 0x000fe20003f44070 */
[----:B------:R-:W-:Y:S01]  /*0110*/  BSSY.RECONVERGENT B0, `(.L_x_0) ;  /* 0x0000021000007945 */ /* 0x000fe20003800200 */
[----:B------:R-:W-:Y:S02]  /*0120*/  CS2R R8, SRZ ;  /* 0x0000000000087805 */ /* 0x000fe4000001ff00 */
[----:B------:R-:W-:Y:S02]  /*0130*/  ISETP.NE.AND P1, PT, R0, RZ, PT ;  /* 0x000000ff0000720c */ /* 0x000fe40003f25270 */
[----:B------:R-:W-:-:S07]  /*0140*/  @P0 IADD3 R8, PT, PT, R5, -R2, RZ ;  /* 0x8000000205080210 */ /* 0x000fce0007ffe0ff */
[----:B------:R-:W-:Y:S05]  /*0150*/  @P2 BRA `(.L_x_1) ;  /* 0x0000000000702947 */ /* 0x000fea0003800000 */
[----:B------:R-:W1:Y:S01]  /*0160*/  LDCU.64 UR4, c[0x0][0x380] ;  /* 0x00007000ff0477ac */ /* 0x000e620008000a00 */
[----:B------:R-:W2:Y:S01]  /*0170*/  LDC.64 R2, c[0x0][0x388] ;  /* 0x0000e200ff027b82 */ /* 0x000ea20000000a00 */
[----:B------:R-:W-:Y:S01]  /*0180*/  LOP3.LUT R9, R6, 0x7ffffffc, RZ, 0xc0, !PT ;  /* 0x7ffffffc06097812 */ /* 0x000fe200078ec0ff */
[----:B------:R-:W-:-:S04]  /*0190*/  IMAD.MOV.U32 R11, RZ, RZ, R8 ;  /* 0x000000ffff0b7224 */ /* 0x000fc800078e0008 */
[----:B------:R-:W-:Y:S01]  /*01a0*/  IMAD.MOV R10, RZ, RZ, -R9 ;  /* 0x000000ffff0a7224 */ /* 0x000fe200078e0a09 */
[----:B-1----:R-:W-:-:S04]  /*01b0*/  UIADD3 UR4, UP0, UPT, UR4, 0x1, URZ ;  /* 0x0000000104047890 */ /* 0x002fc8000ff1e0ff */
[----:B------:R-:W-:Y:S02]  /*01c0*/  UIADD3.X UR5, UPT, UPT, URZ, UR5, URZ, UP0, !UPT ;  /* 0x00000005ff057290 */ /* 0x000fe400087fe4ff */
[----:B------:R-:W-:-:S04]  /*01d0*/  IMAD.U32 R12, RZ, RZ, UR4 ;  /* 0x00000004ff0c7e24 */ /* 0x000fc8000f8e00ff */
[----:B------:R-:W-:-:S07]  /*01e0*/  IMAD.U32 R21, RZ, RZ, UR5 ;  /* 0x00000005ff157e24 */ /* 0x000fce000f8e00ff */
.L_x_2:
[----:B------:R-:W-:Y:S01]  /*01f0*/  MOV R6, R12 ;  /* 0x0000000c00067202 */ /* 0x000fe20000000f00 */
[----:B------:R-:W-:-:S05]  /*0200*/  IMAD.MOV.U32 R7, RZ, RZ, R21 ;  /* 0x000000ffff077224 */ /* 0x000fca00078e0015 */
[----:B01----:R-:W3:Y:S01]  /*0210*/  LDG.E.U8 R13, desc[UR6][R6.64+-0x1] ;  /* 0xffffff06060d7981 */ /* 0x003ee2000c1e1100 */
[----:B------:R-:W-:Y:S02]  /*0220*/  SHF.R.S32.HI R12, RZ, 0x1f, R11 ;  /* 0x0000001fff0c7819 */ /* 0x000fe4000001140b */
[----:B--2---:R-:W-:-:S04]  /*0230*/  IADD3 R4, P0, P2, R11, 0x3, R2 ;  /* 0x000000030b047810 */ /* 0x004fc80007a1e002 */
[----:B------:R-:W-:-:S05]  /*0240*/  IADD3.X R5, PT, PT, R12, R3, RZ, P0, P2 ;  /* 0x000000030c057210 */ /* 0x000fca00007e44ff */
[----:B---3--:R1:W-:Y:S04]  /*0250*/  STG.E.U8 desc[UR6][R4.64+-0x3], R13 ;  /* 0xfffffd0d04007986 */ /* 0x0083e8000c101106 */
[----:B------:R-:W2:Y:S04]  /*0260*/  LDG.E.U8 R15, desc[UR6][R6.64] ;  /* 0x00000006060f7981 */ /* 0x000ea8000c1e1100 */
[----:B--2---:R1:W-:Y:S04]  /*0270*/  STG.E.U8 desc[UR6][R4.64+-0x2], R15 ;  /* 0xfffffe0f04007986 */ /* 0x0043e8000c101106 */
[----:B------:R-:W2:Y:S04]  /*0280*/  LDG.E.U8 R17, desc[UR6][R6.64+0x1] ;  /* 0x0000010606117981 */ /* 0x000ea8000c1e1100 */
[----:B--2---:R1:W-:Y:S04]  /*0290*/  STG.E.U8 desc[UR6][R4.64+-0x1], R17 ;  /* 0xffffff1104007986 */ /* 0x0043e8000c101106 */
[----:B------:R-:W2:Y:S01]  /*02a0*/  LDG.E.U8 R19, desc[UR6][R6.64+0x2] ;  /* 0x0000020606137981 */ /* 0x000ea2000c1e1100 */
[----:B------:R-:W-:Y:S01]  /*02b0*/  VIADD R10, R10, 0x4 ;  /* 0x000000040a0a7836 */ /* 0x000fe20000000000 */
[----:B------:R-:W-:Y:S01]  /*02c0*/  IADD3 R12, P2, PT, R6, 0x4, RZ ;  /* 0x00000004060c7810 */ /* 0x000fe20007f5e0ff */
[----:B------:R-:W-:-:S03]  /*02d0*/  VIADD R11, R11, 0x4 ;  /* 0x000000040b0b7836 */ /* 0x000fc60000000000 */
[----:B------:R-:W-:Y:S01]  /*02e0*/  ISETP.NE.AND P0, PT, R10, RZ, PT ;  /* 0x000000ff0a00720c */ /* 0x000fe20003f05270 */
[----:B------:R-:W-:Y:S01]  /*02f0*/  IMAD.X R21, RZ, RZ, R7, P2 ;  /* 0x000000ffff157224 */ /* 0x000fe200010e0607 */
[----:B--2---:R1:W-:Y:S11]  /*0300*/  STG.E.U8 desc[UR6][R4.64], R19 ;  /* 0x0000001304007986 */ /* 0x0043f6000c101106 */
[----:B------:R-:W-:Y:S05]  /*0310*/  @P0 BRA `(.L_x_2) ;  /* 0xfffffffc00b40947 */ /* 0x000fea000383ffff */
.L_x_1:
[----:B0-----:R-:W-:Y:S05]  /*0320*/  BSYNC.RECONVERGENT B0 ;  /* 0x0000000000007941 */ /* 0x001fea0003800200 */
.L_x_0:
[----:B------:R-:W-:Y:S05]  /*0330*/  @!P1 EXIT ;  /* 0x000000000000994d */ /* 0x000fea0003800000 */
[----:B------:R-:W0:Y:S01]  /*0340*/  LDCU.64 UR4, c[0x0][0x380] ;  /* 0x00007000ff0477ac */ /* 0x000e220008000a00 */
[C---:B------:R-:W-:Y:S01]  /*0350*/  IADD3 R8, PT, PT, R9.reuse, R8, RZ ;  /* 0x0000000809087210 */ /* 0x040fe20007ffe0ff */
[----:B------:R-:W-:Y:S01]  /*0360*/  IMAD.MOV R0, RZ, RZ, -R0 ;  /* 0x000000ffff007224 */ /* 0x000fe200078e0a00 */
[----:B------:R-:W2:Y:S01]  /*0370*/  LDCU.64 UR8, c[0x0][0x388] ;  /* 0x00007100ff0877ac */ /* 0x000ea20008000a00 */
[----:B0-----:R-:W-:-:S05]  /*0380*/  IADD3 R2, P0, PT, R9, UR4, RZ ;  /* 0x0000000409027c10 */ /* 0x001fca000ff1e0ff */
[----:B--2---:R-:W-:-:S08]  /*0390*/  IMAD.X R7, RZ, RZ, UR5, P0 ;  /* 0x00000005ff077e24 */ /* 0x004fd000080e06ff */
.L_x_3:
[----:B0-----:R-:W-:-:S06]  /*03a0*/  IMAD.MOV.U32 R3, RZ, RZ, R7 ;  /* 0x000000ffff037224 */ /* 0x001fcc00078e0007 */
[----:B------:R0:W2:Y:S01]  /*03b0*/  LDG.E.U8 R3, desc[UR6][R2.64] ;  /* 0x0000000602037981 */ /* 0x0000a2000c1e1100 */
[----:B-1----:R-:W-:Y:S02]  /*03c0*/  IADD3 R4, P0, PT, R8, UR8, RZ ;  /* 0x0000000808047c10 */ /* 0x002fe4000ff1e0ff */
[----:B------:R-:W-:Y:S02]  /*03d0*/  IADD3 R0, PT, PT, R0, 0x1, RZ ;  /* 0x0000000100007810 */ /* 0x000fe40007ffe0ff */
[C---:B------:R-:W-:Y:S01]  /*03e0*/  LEA.HI.X.SX32 R5, R8.reuse, UR9, 0x1, P0 ;  /* 0x0000000908057c11 */ /* 0x040fe200080f0eff */
[----:B------:R-:W-:Y:S01]  /*03f0*/  VIADD R8, R8, 0x1 ;  /* 0x0000000108087836 */ /* 0x000fe20000000000 */
[----:B------:R-:W-:Y:S02]  /*0400*/  ISETP.NE.AND P0, PT, R0, RZ, PT ;  /* 0x000000ff0000720c */ /* 0x000fe40003f05270 */
[----:B0-----:R-:W-:-:S05]  /*0410*/  IADD3 R2, P1, PT, R2, 0x1, RZ ;  /* 0x0000000102027810 */ /* 0x001fca0007f3e0ff */
[----:B------:R-:W-:Y:S01]  /*0420*/  IMAD.X R7, RZ, RZ, R7, P1 ;  /* 0x000000ffff077224 */ /* 0x000fe200008e0607 */
[----:B--2---:R0:W-:Y:S05]  /*0430*/  STG.E.U8 desc[UR6][R4.64], R3 ;  /* 0x0000000304007986 */ /* 0x0041ea000c101106 */
[----:B------:R-:W-:Y:S05]  /*0440*/  @P0 BRA `(.L_x_3) ;  /* 0xfffffffc00d40947 */ /* 0x000fea000383ffff */
[----:B------:R-:W-:Y:S05]  /*0450*/  EXIT ;  /* 0x000000000000794d */ /* 0x000fea0003800000 */
.L_x_4:
[----:B------:R-:W-:-:S00]  /*0460*/  BRA `(.L_x_4) ;  /* 0xfffffffc00fc7947 */ /* 0x000fc0000383ffff */
[----:B------:R-:W-:-:S00]  /*0470*/  NOP ;  /* 0x0000000000007918 */ /* 0x000fc00000000000 */
        /* <DEDUP_REMOVED lines=8> */
.L_x_5:


//--------------------- .nv.shared.reserved.0     --------------------------
	.section	.nv.shared.reserved.0,"aw",@nobits
	.weak		__nv_reservedSMEM_offset_0_alias
	.size		__nv_reservedSMEM_offset_0_alias, 0, 64
	.other		__nv_reservedSMEM_offset_0_alias,@"STO_CUDA_RESERVED_SHARED STV_DEFAULT"
__nv_reservedSMEM_offset_0_alias:
	.zero		0
	.zero		64


//--------------------- .nv.constant0._Z7buildRSPcS_i --------------------------
	.section	.nv.constant0._Z7buildRSPcS_i,"a",@progbits
	.sectionflags	@""
	.align	4
.nv.constant0._Z7buildRSPcS_i:
	.zero		916


//--------------------- SYMBOLS --------------------------

	.type		.nv.reservedSmem.offset0,@object
	.size		.nv.reservedSmem.offset0,0x4
